//
// Generated by NVIDIA NVVM Compiler
//
// Compiler Build ID: CL-36424714
// Cuda compilation tools, release 13.0, V13.0.88
// Based on NVVM 20.0.0
//

.version 9.0
.target sm_100
.address_size 64

	// .globl	_Z23butterfly_factor_kernelPKfS0_Pfiiiii

.visible .entry _Z23butterfly_factor_kernelPKfS0_Pfiiiii(
	.param .u64 .ptr .align 1 _Z23butterfly_factor_kernelPKfS0_Pfiiiii_param_0,
	.param .u64 .ptr .align 1 _Z23butterfly_factor_kernelPKfS0_Pfiiiii_param_1,
	.param .u64 .ptr .align 1 _Z23butterfly_factor_kernelPKfS0_Pfiiiii_param_2,
	.param .u32 _Z23butterfly_factor_kernelPKfS0_Pfiiiii_param_3,
	.param .u32 _Z23butterfly_factor_kernelPKfS0_Pfiiiii_param_4,
	.param .u32 _Z23butterfly_factor_kernelPKfS0_Pfiiiii_param_5,
	.param .u32 _Z23butterfly_factor_kernelPKfS0_Pfiiiii_param_6,
	.param .u32 _Z23butterfly_factor_kernelPKfS0_Pfiiiii_param_7
)
{
	.reg .pred 	%p<13>;
	.reg .b32 	%r<55>;
	.reg .b32 	%f<47>;
	.reg .b64 	%rd<54>;

	ld.param.u64 	%rd4, [_Z23butterfly_factor_kernelPKfS0_Pfiiiii_param_0];
	ld.param.u64 	%rd5, [_Z23butterfly_factor_kernelPKfS0_Pfiiiii_param_2];
	ld.param.u32 	%r28, [_Z23butterfly_factor_kernelPKfS0_Pfiiiii_param_3];
	ld.param.u32 	%r29, [_Z23butterfly_factor_kernelPKfS0_Pfiiiii_param_4];
	ld.param.u32 	%r30, [_Z23butterfly_factor_kernelPKfS0_Pfiiiii_param_5];
	ld.param.u32 	%r32, [_Z23butterfly_factor_kernelPKfS0_Pfiiiii_param_6];
	ld.param.u32 	%r31, [_Z23butterfly_factor_kernelPKfS0_Pfiiiii_param_7];
	cvta.to.global.u64 	%rd1, %rd5;
	cvta.to.global.u64 	%rd2, %rd4;
	mov.u32 	%r1, %ctaid.x;
	mov.u32 	%r2, %ctaid.y;
	mul.lo.s32 	%r3, %r31, %r32;
	mul.lo.s32 	%r4, %r31, %r30;
	mov.u32 	%r5, %tid.x;
	setp.ge.s32 	%p1, %r5, %r32;
	@%p1 bra 	$L__BB0_16;
	mad.lo.s32 	%r33, %r31, %r5, %r2;
	mad.lo.s32 	%r6, %r3, %r1, %r33;
	setp.lt.s32 	%p2, %r30, 1;
	@%p2 bra 	$L__BB0_16;
	setp.lt.s32 	%p3, %r28, 1;
	mul.lo.s32 	%r7, %r3, %r29;
	mul.lo.s32 	%r8, %r4, %r29;
	@%p3 bra 	$L__BB0_16;
	and.b32  	%r9, %r28, 7;
	and.b32  	%r10, %r28, 2147483640;
	neg.s32 	%r11, %r10;
	mad.lo.s32 	%r12, %r4, %r1, %r2;
	mul.lo.s32 	%r13, %r6, %r4;
	mov.b32 	%r48, 0;
	mul.wide.s32 	%rd45, %r7, 4;
	mul.wide.s32 	%rd47, %r8, 4;
$L__BB0_4:
	ld.param.u64 	%rd53, [_Z23butterfly_factor_kernelPKfS0_Pfiiiii_param_1];
	setp.lt.u32 	%p4, %r28, 8;
	mad.lo.s32 	%r15, %r48, %r31, %r12;
	add.s32 	%r36, %r15, %r13;
	cvta.to.global.u64 	%rd6, %rd53;
	mul.wide.s32 	%rd7, %r36, 4;
	add.s64 	%rd8, %rd6, %rd7;
	ld.global.f32 	%f1, [%rd8];
	mov.b32 	%r53, 0;
	@%p4 bra 	$L__BB0_7;
	mov.u32 	%r49, %r6;
	mov.u32 	%r50, %r15;
	mov.u32 	%r51, %r11;
$L__BB0_6:
	.pragma "nounroll";
	mul.wide.s32 	%rd9, %r49, 4;
	add.s64 	%rd10, %rd2, %rd9;
	ld.global.f32 	%f2, [%rd10];
	mul.wide.s32 	%rd11, %r50, 4;
	add.s64 	%rd12, %rd1, %rd11;
	ld.global.f32 	%f3, [%rd12];
	fma.rn.f32 	%f4, %f1, %f2, %f3;
	st.global.f32 	[%rd12], %f4;
	mul.wide.s32 	%rd13, %r7, 4;
	add.s64 	%rd14, %rd10, %rd13;
	ld.global.f32 	%f5, [%rd14];
	mul.wide.s32 	%rd15, %r8, 4;
	add.s64 	%rd16, %rd12, %rd15;
	ld.global.f32 	%f6, [%rd16];
	fma.rn.f32 	%f7, %f1, %f5, %f6;
	st.global.f32 	[%rd16], %f7;
	add.s64 	%rd17, %rd14, %rd13;
	ld.global.f32 	%f8, [%rd17];
	add.s64 	%rd18, %rd16, %rd15;
	ld.global.f32 	%f9, [%rd18];
	fma.rn.f32 	%f10, %f1, %f8, %f9;
	st.global.f32 	[%rd18], %f10;
	add.s64 	%rd19, %rd17, %rd13;
	ld.global.f32 	%f11, [%rd19];
	add.s64 	%rd20, %rd18, %rd15;
	ld.global.f32 	%f12, [%rd20];
	fma.rn.f32 	%f13, %f1, %f11, %f12;
	st.global.f32 	[%rd20], %f13;
	add.s64 	%rd21, %rd19, %rd13;
	ld.global.f32 	%f14, [%rd21];
	add.s64 	%rd22, %rd20, %rd15;
	ld.global.f32 	%f15, [%rd22];
	fma.rn.f32 	%f16, %f1, %f14, %f15;
	st.global.f32 	[%rd22], %f16;
	add.s64 	%rd23, %rd21, %rd13;
	ld.global.f32 	%f17, [%rd23];
	add.s64 	%rd24, %rd22, %rd15;
	ld.global.f32 	%f18, [%rd24];
	fma.rn.f32 	%f19, %f1, %f17, %f18;
	st.global.f32 	[%rd24], %f19;
	add.s64 	%rd25, %rd23, %rd13;
	ld.global.f32 	%f20, [%rd25];
	add.s64 	%rd26, %rd24, %rd15;
	ld.global.f32 	%f21, [%rd26];
	fma.rn.f32 	%f22, %f1, %f20, %f21;
	st.global.f32 	[%rd26], %f22;
	add.s64 	%rd27, %rd25, %rd13;
	ld.global.f32 	%f23, [%rd27];
	add.s64 	%rd28, %rd26, %rd15;
	ld.global.f32 	%f24, [%rd28];
	fma.rn.f32 	%f25, %f1, %f23, %f24;
	st.global.f32 	[%rd28], %f25;
	add.s32 	%r51, %r51, 8;
	shl.b32 	%r37, %r8, 3;
	add.s32 	%r50, %r50, %r37;
	shl.b32 	%r38, %r7, 3;
	add.s32 	%r49, %r49, %r38;
	setp.ne.s32 	%p5, %r51, 0;
	mov.u32 	%r53, %r10;
	@%p5 bra 	$L__BB0_6;
$L__BB0_7:
	setp.eq.s32 	%p6, %r9, 0;
	@%p6 bra 	$L__BB0_15;
	add.s32 	%r39, %r9, -1;
	setp.lt.u32 	%p7, %r39, 3;
	@%p7 bra 	$L__BB0_10;
	mad.lo.s32 	%r40, %r7, %r53, %r6;
	mad.lo.s32 	%r41, %r8, %r53, %r15;
	mul.wide.s32 	%rd29, %r40, 4;
	add.s64 	%rd30, %rd2, %rd29;
	ld.global.f32 	%f26, [%rd30];
	mul.wide.s32 	%rd31, %r41, 4;
	add.s64 	%rd32, %rd1, %rd31;
	ld.global.f32 	%f27, [%rd32];
	fma.rn.f32 	%f28, %f1, %f26, %f27;
	st.global.f32 	[%rd32], %f28;
	add.s64 	%rd34, %rd30, %rd45;
	ld.global.f32 	%f29, [%rd34];
	add.s64 	%rd36, %rd32, %rd47;
	ld.global.f32 	%f30, [%rd36];
	fma.rn.f32 	%f31, %f1, %f29, %f30;
	st.global.f32 	[%rd36], %f31;
	add.s64 	%rd37, %rd34, %rd45;
	ld.global.f32 	%f32, [%rd37];
	add.s64 	%rd38, %rd36, %rd47;
	ld.global.f32 	%f33, [%rd38];
	fma.rn.f32 	%f34, %f1, %f32, %f33;
	st.global.f32 	[%rd38], %f34;
	add.s64 	%rd39, %rd37, %rd45;
	ld.global.f32 	%f35, [%rd39];
	add.s64 	%rd40, %rd38, %rd47;
	ld.global.f32 	%f36, [%rd40];
	fma.rn.f32 	%f37, %f1, %f35, %f36;
	st.global.f32 	[%rd40], %f37;
	add.s32 	%r53, %r53, 4;
$L__BB0_10:
	and.b32  	%r42, %r28, 3;
	setp.eq.s32 	%p8, %r42, 0;
	@%p8 bra 	$L__BB0_15;
	setp.eq.s32 	%p9, %r42, 1;
	@%p9 bra 	$L__BB0_13;
	mad.lo.s32 	%r43, %r7, %r53, %r6;
	mad.lo.s32 	%r44, %r8, %r53, %r15;
	mul.wide.s32 	%rd41, %r43, 4;
	add.s64 	%rd42, %rd2, %rd41;
	ld.global.f32 	%f38, [%rd42];
	mul.wide.s32 	%rd43, %r44, 4;
	add.s64 	%rd44, %rd1, %rd43;
	ld.global.f32 	%f39, [%rd44];
	fma.rn.f32 	%f40, %f1, %f38, %f39;
	st.global.f32 	[%rd44], %f40;
	add.s64 	%rd46, %rd42, %rd45;
	ld.global.f32 	%f41, [%rd46];
	add.s64 	%rd48, %rd44, %rd47;
	ld.global.f32 	%f42, [%rd48];
	fma.rn.f32 	%f43, %f1, %f41, %f42;
	st.global.f32 	[%rd48], %f43;
	add.s32 	%r53, %r53, 2;
$L__BB0_13:
	and.b32  	%r45, %r28, 1;
	setp.eq.b32 	%p10, %r45, 1;
	not.pred 	%p11, %p10;
	@%p11 bra 	$L__BB0_15;
	mad.lo.s32 	%r46, %r7, %r53, %r6;
	mad.lo.s32 	%r47, %r8, %r53, %r15;
	mul.wide.s32 	%rd49, %r46, 4;
	add.s64 	%rd50, %rd2, %rd49;
	ld.global.f32 	%f44, [%rd50];
	mul.wide.s32 	%rd51, %r47, 4;
	add.s64 	%rd52, %rd1, %rd51;
	ld.global.f32 	%f45, [%rd52];
	fma.rn.f32 	%f46, %f1, %f44, %f45;
	st.global.f32 	[%rd52], %f46;
$L__BB0_15:
	add.s32 	%r48, %r48, 1;
	setp.ne.s32 	%p12, %r48, %r30;
	@%p12 bra 	$L__BB0_4;
$L__BB0_16:
	ret;

}


// ===== COMPILED SASS (sm_100) =====

	.target	sm_100

	.elftype	@"ET_EXEC"


//--------------------- .note.nv.tkinfo           --------------------------
	.section	.note.nv.tkinfo,"",@"SHT_NOTE"
	.sectionflags	@"SHF_NOTE_NV_TKINFO"
	.tkinfo
        /*0018*/ 	.word	0x00000002
        /*0030*/ 	.string	""
        /*0030*/ 	.string	"ptxas"
        /*0030*/ 	.string	"Cuda compilation tools, release 13.0, V13.0.88"
        /*0030*/ 	.string	"Build cuda_13.0.r13.0/compiler.36424714_0"
        /*0030*/ 	.string	"-arch sm_100 -m 64 "



//--------------------- .note.nv.cuinfo           --------------------------
	.section	.note.nv.cuinfo,"",@"SHT_NOTE"
	.sectionflags	@"SHF_NOTE_NV_CUINFO"
        /*0018*/ 	.short	0x0002
        /*001a*/ 	.short	0x0064
        /*001c*/ 	.short	0x0082
	.zero		2


//--------------------- .nv.info                  --------------------------
	.section	.nv.info,"",@"SHT_CUDA_INFO"
	.align	4


	//----- nvinfo : EIATTR_REGCOUNT
	.align		4
        /*0000*/ 	.byte	0x04, 0x2f
        /*0002*/ 	.short	(.L_1 - .L_0)
	.align		4
.L_0:
        /*0004*/ 	.word	index@(_Z23butterfly_factor_kernelPKfS0_Pfiiiii)
        /*0008*/ 	.word	0x00000020


	//----- nvinfo : EIATTR_FRAME_SIZE
	.align		4
.L_1:
        /*000c*/ 	.byte	0x04, 0x11
        /*000e*/ 	.short	(.L_3 - .L_2)
	.align		4
.L_2:
        /*0010*/ 	.word	index@(_Z23butterfly_factor_kernelPKfS0_Pfiiiii)
        /*0014*/ 	.word	0x00000000


	//----- nvinfo : EIATTR_MIN_STACK_SIZE
	.align		4
.L_3:
        /*0018*/ 	.byte	0x04, 0x12
        /*001a*/ 	.short	(.L_5 - .L_4)
	.align		4
.L_4:
        /*001c*/ 	.word	index@(_Z23butterfly_factor_kernelPKfS0_Pfiiiii)
        /*0020*/ 	.word	0x00000000
.L_5:


//--------------------- .nv.compat                --------------------------
	.section	.nv.compat,"",@"SHT_CUDA_COMPAT_INFO"
	.align	4
        /*0000*/ 	.byte	0x02, 0x09, 0x00, 0x00, 0x02, 0x02, 0x01, 0x00, 0x02, 0x05, 0x05, 0x00, 0x03, 0x07, 0x01, 0x01
        /*0010*/ 	.byte	0x02, 0x03, 0x00, 0x00, 0x02, 0x06, 0x01, 0x00, 0x04, 0x0b, 0x08, 0x00, 0x09, 0x00, 0x00, 0x00
        /*0020*/ 	.byte	0x00, 0x00, 0x00, 0x00


//--------------------- .nv.info._Z23butterfly_factor_kernelPKfS0_Pfiiiii --------------------------
	.section	.nv.info._Z23butterfly_factor_kernelPKfS0_Pfiiiii,"",@"SHT_CUDA_INFO"
	.sectionflags	@""
	.align	4


	//----- nvinfo : EIATTR_CUDA_API_VERSION
	.align		4
        /*0000*/ 	.byte	0x04, 0x37
        /*0002*/ 	.short	(.L_7 - .L_6)
.L_6:
        /*0004*/ 	.word	0x00000082


	//----- nvinfo : EIATTR_KPARAM_INFO
	.align		4
.L_7:
        /*0008*/ 	.byte	0x04, 0x17
        /*000a*/ 	.short	(.L_9 - .L_8)
.L_8:
        /*000c*/ 	.word	0x00000000
        /*0010*/ 	.short	0x0007
        /*0012*/ 	.short	0x0028
        /*0014*/ 	.byte	0x00, 0xf0, 0x11, 0x00


	//----- nvinfo : EIATTR_KPARAM_INFO
	.align		4
.L_9:
        /*0018*/ 	.byte	0x04, 0x17
        /*001a*/ 	.short	(.L_11 - .L_10)
.L_10:
        /*001c*/ 	.word	0x00000000
        /*0020*/ 	.short	0x0006
        /*0022*/ 	.short	0x0024
        /*0024*/ 	.byte	0x00, 0xf0, 0x11, 0x00


	//----- nvinfo : EIATTR_KPARAM_INFO
	.align		4
.L_11:
        /*0028*/ 	.byte	0x04, 0x17
        /*002a*/ 	.short	(.L_13 - .L_12)
.L_12:
        /*002c*/ 	.word	0x00000000
        /*0030*/ 	.short	0x0005
        /*0032*/ 	.short	0x0020
        /*0034*/ 	.byte	0x00, 0xf0, 0x11, 0x00


	//----- nvinfo : EIATTR_KPARAM_INFO
	.align		4
.L_13:
        /*0038*/ 	.byte	0x04, 0x17
        /*003a*/ 	.short	(.L_15 - .L_14)
.L_14:
        /*003c*/ 	.word	0x00000000
        /*0040*/ 	.short	0x0004
        /*0042*/ 	.short	0x001c
        /*0044*/ 	.byte	0x00, 0xf0, 0x11, 0x00


	//----- nvinfo : EIATTR_KPARAM_INFO
	.align		4
.L_15:
        /*0048*/ 	.byte	0x04, 0x17
        /*004a*/ 	.short	(.L_17 - .L_16)
.L_16:
        /*004c*/ 	.word	0x00000000
        /*0050*/ 	.short	0x0003
        /*0052*/ 	.short	0x0018
        /*0054*/ 	.byte	0x00, 0xf0, 0x11, 0x00


	//----- nvinfo : EIATTR_KPARAM_INFO
	.align		4
.L_17:
        /*0058*/ 	.byte	0x04, 0x17
        /*005a*/ 	.short	(.L_19 - .L_18)
.L_18:
        /*005c*/ 	.word	0x00000000
        /*0060*/ 	.short	0x0002
        /*0062*/ 	.short	0x0010
        /*0064*/ 	.byte	0x00, 0xf5, 0x21, 0x00


	//----- nvinfo : EIATTR_KPARAM_INFO
	.align		4
.L_19:
        /*0068*/ 	.byte	0x04, 0x17
        /*006a*/ 	.short	(.L_21 - .L_20)
.L_20:
        /*006c*/ 	.word	0x00000000
        /*0070*/ 	.short	0x0001
        /*0072*/ 	.short	0x0008
        /*0074*/ 	.byte	0x00, 0xf5, 0x21, 0x00


	//----- nvinfo : EIATTR_KPARAM_INFO
	.align		4
.L_21:
        /*0078*/ 	.byte	0x04, 0x17
        /*007a*/ 	.short	(.L_23 - .L_22)
.L_22:
        /*007c*/ 	.word	0x00000000
        /*0080*/ 	.short	0x0000
        /*0082*/ 	.short	0x0000
        /*0084*/ 	.byte	0x00, 0xf5, 0x21, 0x00


	//----- nvinfo : EIATTR_SPARSE_MMA_MASK
	.align		4
.L_23:
        /*0088*/ 	.byte	0x03, 0x50
        /*008a*/ 	.short	0x0000


	//----- nvinfo : EIATTR_MAXREG_COUNT
	.align		4
        /*008c*/ 	.byte	0x03, 0x1b
        /*008e*/ 	.short	0x00ff


	//----- nvinfo : EIATTR_MERCURY_ISA_VERSION
	.align		4
        /*0090*/ 	.byte	0x03, 0x5f
        /*0092*/ 	.short	0x0101


	//----- nvinfo : EIATTR_VRC_CTA_INIT_COUNT
	.align		4
        /*0094*/ 	.byte	0x02, 0x4a
	.zero		1
	.zero		1


	//----- nvinfo : EIATTR_EXIT_INSTR_OFFSETS
	.align		4
        /*0098*/ 	.byte	0x04, 0x1c
        /*009a*/ 	.short	(.L_25 - .L_24)


	//   ....[0]....
.L_24:
        /*009c*/ 	.word	0x00000040


	//   ....[1]....
        /*00a0*/ 	.word	0x000000a0


	//   ....[2]....
        /*00a4*/ 	.word	0x000000d0


	//   ....[3]....
        /*00a8*/ 	.word	0x00000a60


	//----- nvinfo : EIATTR_CBANK_PARAM_SIZE
	.align		4
.L_25:
        /*00ac*/ 	.byte	0x03, 0x19
        /*00ae*/ 	.short	0x002c


	//----- nvinfo : EIATTR_PARAM_CBANK
	.align		4
        /*00b0*/ 	.byte	0x04, 0x0a
        /*00b2*/ 	.short	(.L_27 - .L_26)
	.align		4
.L_26:
        /*00b4*/ 	.word	index@(.nv.constant0._Z23butterfly_factor_kernelPKfS0_Pfiiiii)
        /*00b8*/ 	.short	0x0380
        /*00ba*/ 	.short	0x002c


	//----- nvinfo : EIATTR_SW_WAR
	.align		4
.L_27:
        /*00bc*/ 	.byte	0x04, 0x36
        /*00be*/ 	.short	(.L_29 - .L_28)
.L_28:
        /*00c0*/ 	.word	0x00000008
.L_29:


//--------------------- .nv.callgraph             --------------------------
	.section	.nv.callgraph,"",@"SHT_CUDA_CALLGRAPH"
	.align	4
	.sectionentsize	8
	.align		4
        /*0000*/ 	.word	0x00000000
	.align		4
        /*0004*/ 	.word	0xffffffff
	.align		4
        /*0008*/ 	.word	0x00000000
	.align		4
        /*000c*/ 	.word	0xfffffffe
	.align		4
        /*0010*/ 	.word	0x00000000
	.align		4
        /*0014*/ 	.word	0xfffffffd
	.align		4
        /*0018*/ 	.word	0x00000000
	.align		4
        /*001c*/ 	.word	0xfffffffc


//--------------------- .text._Z23butterfly_factor_kernelPKfS0_Pfiiiii --------------------------
	.section	.text._Z23butterfly_factor_kernelPKfS0_Pfiiiii,"ax",@progbits
	.align	128
        .global         _Z23butterfly_factor_kernelPKfS0_Pfiiiii
        .type           _Z23butterfly_factor_kernelPKfS0_Pfiiiii,@function
        .size           _Z23butterfly_factor_kernelPKfS0_Pfiiiii,(.L_x_6 - _Z23butterfly_factor_kernelPKfS0_Pfiiiii)
        .other          _Z23butterfly_factor_kernelPKfS0_Pfiiiii,@"STO_CUDA_ENTRY STV_DEFAULT"
_Z23butterfly_factor_kernelPKfS0_Pfiiiii:
.text._Z23butterfly_factor_kernelPKfS0_Pfiiiii:
[----:B------:R-:W-:Y:S01]  /*0000*/  LDC R1, c[0x0][0x37c] ;  /* 0x0000df00ff017b82 */ /* 0x000fe20000000800 */
[----:B------:R-:W0:Y:S01]  /*0010*/  S2R R3, SR_TID.X ;  /* 0x0000000000037919 */ /* 0x000e220000002100 */
[----:B------:R-:W0:Y:S02]  /*0020*/  LDCU UR5, c[0x0][0x3a4] ;  /* 0x00007480ff0577ac */ /* 0x000e240008000800 */
[----:B0-----:R-:W-:-:S13]  /*0030*/  ISETP.GE.AND P0, PT, R3, UR5, PT ;  /* 0x0000000503007c0c */ /* 0x001fda000bf06270 */
[----:B------:R-:W-:Y:S05]  /*0040*/  @P0 EXIT ;  /* 0x000000000000094d */ /* 0x000fea0003800000 */
[----:B------:R-:W0:Y:S08]  /*0050*/  LDC R5, c[0x0][0x3a0] ;  /* 0x0000e800ff057b82 */ /* 0x000e300000000800 */
[----:B------:R-:W1:Y:S08]  /*0060*/  S2UR UR4, SR_CTAID.Y ;  /* 0x00000000000479c3 */ /* 0x000e700000002600 */
[----:B------:R-:W1:Y:S01]  /*0070*/  LDC R10, c[0x0][0x3a8] ;  /* 0x0000ea00ff0a7b82 */ /* 0x000e620000000800 */
[----:B0-----:R-:W-:Y:S01]  /*0080*/  ISETP.GE.AND P0, PT, R5, 0x1, PT ;  /* 0x000000010500780c */ /* 0x001fe20003f06270 */
[----:B-1----:R-:W-:-:S12]  /*0090*/  IMAD R3, R3, R10, UR4 ;  /* 0x0000000403037e24 */ /* 0x002fd8000f8e020a */
[----:B------:R-:W-:Y:S05]  /*00a0*/  @!P0 EXIT ;  /* 0x000000000000894d */ /* 0x000fea0003800000 */
[----:B------:R-:W0:Y:S02]  /*00b0*/  LDC.64 R8, c[0x0][0x398] ;  /* 0x0000e600ff087b82 */ /* 0x000e240000000a00 */
[----:B0-----:R-:W-:-:S13]  /*00c0*/  ISETP.GE.AND P0, PT, R8, 0x1, PT ;  /* 0x000000010800780c */ /* 0x001fda0003f06270 */
[----:B------:R-:W-:Y:S05]  /*00d0*/  @!P0 EXIT ;  /* 0x000000000000894d */ /* 0x000fea0003800000 */
[----:B------:R-:W0:Y:S01]  /*00e0*/  S2R R7, SR_CTAID.X ;  /* 0x0000000000077919 */ /* 0x000e220000002500 */
[----:B------:R-:W-:Y:S01]  /*00f0*/  IMAD R2, R10, UR5, RZ ;  /* 0x000000050a027c24 */ /* 0x000fe2000f8e02ff */
[----:B------:R-:W-:Y:S01]  /*0100*/  LOP3.LUT R4, R8, 0x7ffffff8, RZ, 0xc0, !PT ;  /* 0x7ffffff808047812 */ /* 0x000fe200078ec0ff */
[----:B------:R-:W-:Y:S02]  /*0110*/  IMAD R10, R10, R5, RZ ;  /* 0x000000050a0a7224 */ /* 0x000fe400078e02ff */
[----:B------:R-:W-:Y:S01]  /*0120*/  HFMA2 R6, -RZ, RZ, 0, 0 ;  /* 0x00000000ff067431 */ /* 0x000fe200000001ff */
[----:B------:R-:W-:Y:S01]  /*0130*/  LOP3.LUT R5, R8, 0x7, RZ, 0xc0, !PT ;  /* 0x0000000708057812 */ /* 0x000fe200078ec0ff */
[----:B------:R-:W1:Y:S01]  /*0140*/  LDCU.64 UR6, c[0x0][0x358] ;  /* 0x00006b00ff0677ac */ /* 0x000e620008000a00 */
[----:B------:R-:W-:Y:S01]  /*0150*/  IADD3 R8, PT, PT, -R4, RZ, RZ ;  /* 0x000000ff04087210 */ /* 0x000fe20007ffe1ff */
[C---:B0-----:R-:W-:Y:S02]  /*0160*/  IMAD R0, R2.reuse, R7, R3 ;  /* 0x0000000702007224 */ /* 0x041fe400078e0203 */
[----:B------:R-:W-:-:S02]  /*0170*/  IMAD R3, R2, R9, RZ ;  /* 0x0000000902037224 */ /* 0x000fc400078e02ff */
[----:B------:R-:W-:Y:S02]  /*0180*/  IMAD R2, R10, R9, RZ ;  /* 0x000000090a027224 */ /* 0x000fe400078e02ff */
[-C--:B------:R-:W-:Y:S02]  /*0190*/  IMAD R7, R7, R10.reuse, UR4 ;  /* 0x0000000407077e24 */ /* 0x080fe4000f8e020a */
[----:B-1----:R-:W-:-:S07]  /*01a0*/  IMAD R9, R0, R10, RZ ;  /* 0x0000000a00097224 */ /* 0x002fce00078e02ff */
.L_x_4:
[----:B0--3--:R-:W0:Y:S01]  /*01b0*/  LDC R11, c[0x0][0x3a8] ;  /* 0x0000ea00ff0b7b82 */ /* 0x009e220000000800 */
[----:B-1----:R-:W1:Y:S07]  /*01c0*/  LDCU UR4, c[0x0][0x3a0] ;  /* 0x00007400ff0477ac */ /* 0x002e6e0008000800 */
[----:B--2---:R-:W2:Y:S08]  /*01d0*/  LDC R24, c[0x0][0x398] ;  /* 0x0000e600ff187b82 */ /* 0x004eb00000000800 */
[----:B------:R-:W3:Y:S01]  /*01e0*/  LDC.64 R12, c[0x0][0x388] ;  /* 0x0000e200ff0c7b82 */ /* 0x000ee20000000a00 */
[----:B0-----:R-:W-:-:S05]  /*01f0*/  IMAD R11, R6, R11, R7 ;  /* 0x0000000b060b7224 */ /* 0x001fca00078e0207 */
[----:B------:R-:W-:Y:S02]  /*0200*/  IADD3 R15, PT, PT, R9, R11, RZ ;  /* 0x0000000b090f7210 */ /* 0x000fe40007ffe0ff */
[----:B--2---:R-:W-:Y:S02]  /*0210*/  ISETP.GE.U32.AND P1, PT, R24, 0x8, PT ;  /* 0x000000081800780c */ /* 0x004fe40003f26070 */
[----:B------:R-:W-:Y:S01]  /*0220*/  IADD3 R6, PT, PT, R6, 0x1, RZ ;  /* 0x0000000106067810 */ /* 0x000fe20007ffe0ff */
[----:B---3--:R-:W-:-:S03]  /*0230*/  IMAD.WIDE R12, R15, 0x4, R12 ;  /* 0x000000040f0c7825 */ /* 0x008fc600078e020c */
[----:B-1----:R-:W-:Y:S02]  /*0240*/  ISETP.NE.AND P0, PT, R6, UR4, PT ;  /* 0x0000000406007c0c */ /* 0x002fe4000bf05270 */
[----:B-----5:R0:W5:Y:S01]  /*0250*/  LDG.E R10, desc[UR6][R12.64] ;  /* 0x000000060c0a7981 */ /* 0x020162000c1e1900 */
[----:B------:R-:W-:-:S04]  /*0260*/  MOV R22, RZ ;  /* 0x000000ff00167202 */ /* 0x000fc80000000f00 */
[----:B------:R-:W-:Y:S06]  /*0270*/  @!P1 BRA `(.L_x_0) ;  /* 0x0000000000ec9947 */ /* 0x000fec0003800000 */
[----:B------:R-:W-:Y:S02]  /*0280*/  MOV R26, R0 ;  /* 0x00000000001a7202 */ /* 0x000fe40000000f00 */
[----:B------:R-:W-:Y:S02]  /*0290*/  MOV R25, R11 ;  /* 0x0000000b00197202 */ /* 0x000fe40000000f00 */
[----:B------:R-:W-:-:S07]  /*02a0*/  MOV R27, R8 ;  /* 0x00000008001b7202 */ /* 0x000fce0000000f00 */
.L_x_1:
[----:B------:R-:W1:Y:S08]  /*02b0*/  LDC.64 R20, c[0x0][0x380] ;  /* 0x0000e000ff147b82 */ /* 0x000e700000000a00 */
[----:B--2---:R-:W2:Y:S01]  /*02c0*/  LDC.64 R18, c[0x0][0x390] ;  /* 0x0000e400ff127b82 */ /* 0x004ea20000000a00 */
[----:B-1----:R-:W-:-:S05]  /*02d0*/  IMAD.WIDE R20, R26, 0x4, R20 ;  /* 0x000000041a147825 */ /* 0x002fca00078e0214 */
[----:B0-----:R-:W3:Y:S01]  /*02e0*/  LDG.E R13, desc[UR6][R20.64] ;  /* 0x00000006140d7981 */ /* 0x001ee2000c1e1900 */
[----:B--2---:R-:W-:-:S05]  /*02f0*/  IMAD.WIDE R18, R25, 0x4, R18 ;  /* 0x0000000419127825 */ /* 0x004fca00078e0212 */
[----:B------:R-:W3:Y:S01]  /*0300*/  LDG.E R15, desc[UR6][R18.64] ;  /* 0x00000006120f7981 */ /* 0x000ee2000c1e1900 */
[----:B------:R-:W-:-:S04]  /*0310*/  IMAD.WIDE R22, R3, 0x4, R20 ;  /* 0x0000000403167825 */ /* 0x000fc800078e0214 */
[----:B---3-5:R-:W-:Y:S01]  /*0320*/  FFMA R29, R10, R13, R15 ;  /* 0x0000000d0a1d7223 */ /* 0x028fe2000000000f */
[----:B------:R-:W-:-:S04]  /*0330*/  IMAD.WIDE R14, R2, 0x4, R18 ;  /* 0x00000004020e7825 */ /* 0x000fc800078e0212 */
[----:B------:R0:W-:Y:S04]  /*0340*/  STG.E desc[UR6][R18.64], R29 ;  /* 0x0000001d12007986 */ /* 0x0001e8000c101906 */
[----:B------:R-:W2:Y:S04]  /*0350*/  LDG.E R13, desc[UR6][R22.64] ;  /* 0x00000006160d7981 */ /* 0x000ea8000c1e1900 */
[----:B------:R-:W2:Y:S02]  /*0360*/  LDG.E R17, desc[UR6][R14.64] ;  /* 0x000000060e117981 */ /* 0x000ea4000c1e1900 */
[----:B--2---:R-:W-:Y:S01]  /*0370*/  FFMA R28, R10, R13, R17 ;  /* 0x0000000d0a1c7223 */ /* 0x004fe20000000011 */
[----:B------:R-:W-:-:S04]  /*0380*/  IMAD.WIDE R16, R3, 0x4, R22 ;  /* 0x0000000403107825 */ /* 0x000fc800078e0216 */
[C---:B------:R-:W-:Y:S01]  /*0390*/  IMAD.WIDE R12, R2.reuse, 0x4, R14 ;  /* 0x00000004020c7825 */ /* 0x040fe200078e020e */
[----:B------:R1:W-:Y:S04]  /*03a0*/  STG.E desc[UR6][R14.64], R28 ;  /* 0x0000001c0e007986 */ /* 0x0003e8000c101906 */
[----:B------:R-:W2:Y:S04]  /*03b0*/  LDG.E R21, desc[UR6][R16.64] ;  /* 0x0000000610157981 */ /* 0x000ea8000c1e1900 */
[----:B------:R-:W2:Y:S01]  /*03c0*/  LDG.E R20, desc[UR6][R12.64] ;  /* 0x000000060c147981 */ /* 0x000ea2000c1e1900 */
[----:B0-----:R-:W-:-:S04]  /*03d0*/  IMAD.WIDE R18, R2, 0x4, R12 ;  /* 0x0000000402127825 */ /* 0x001fc800078e020c */
[----:B--2---:R-:W-:Y:S01]  /*03e0*/  FFMA R29, R10, R21, R20 ;  /* 0x000000150a1d7223 */ /* 0x004fe20000000014 */
[----:B------:R-:W-:-:S04]  /*03f0*/  IMAD.WIDE R20, R3, 0x4, R16 ;  /* 0x0000000403147825 */ /* 0x000fc800078e0210 */
[----:B------:R0:W-:Y:S04]  /*0400*/  STG.E desc[UR6][R12.64], R29 ;  /* 0x0000001d0c007986 */ /* 0x0001e8000c101906 */
[----:B------:R-:W0:Y:S04]  /*0410*/  LDG.E R23, desc[UR6][R20.64] ;  /* 0x0000000614177981 */ /* 0x000e28000c1e1900 */
[----:B------:R-:W0:Y:S01]  /*0420*/  LDG.E R22, desc[UR6][R18.64] ;  /* 0x0000000612167981 */ /* 0x000e22000c1e1900 */
[----:B-1----:R-:W-:-:S04]  /*0430*/  IMAD.WIDE R14, R2, 0x4, R18 ;  /* 0x00000004020e7825 */ /* 0x002fc800078e0212 */
[----:B0-----:R-:W-:Y:S01]  /*0440*/  FFMA R29, R10, R23, R22 ;  /* 0x000000170a1d7223 */ /* 0x001fe20000000016 */
[----:B------:R-:W-:-:S04]  /*0450*/  IMAD.WIDE R22, R3, 0x4, R20 ;  /* 0x0000000403167825 */ /* 0x000fc800078e0214 */
[----:B------:R0:W-:Y:S04]  /*0460*/  STG.E desc[UR6][R18.64], R29 ;  /* 0x0000001d12007986 */ /* 0x0001e8000c101906 */
[----:B------:R-:W2:Y:S04]  /*0470*/  LDG.E R17, desc[UR6][R22.64] ;  /* 0x0000000616117981 */ /* 0x000ea8000c1e1900 */
[----:B------:R-:W2:Y:S01]  /*0480*/  LDG.E R16, desc[UR6][R14.64] ;  /* 0x000000060e107981 */ /* 0x000ea2000c1e1900 */
[----:B------:R-:W-:-:S04]  /*0490*/  IMAD.WIDE R12, R2, 0x4, R14 ;  /* 0x00000004020c7825 */ /* 0x000fc800078e020e */
[----:B--2---:R-:W-:Y:S01]  /*04a0*/  FFMA R28, R10, R17, R16 ;  /* 0x000000110a1c7223 */ /* 0x004fe20000000010 */
[----:B------:R-:W-:-:S04]  /*04b0*/  IMAD.WIDE R16, R3, 0x4, R22 ;  /* 0x0000000403107825 */ /* 0x000fc800078e0216 */
[----:B------:R1:W-:Y:S04]  /*04c0*/  STG.E desc[UR6][R14.64], R28 ;  /* 0x0000001c0e007986 */ /* 0x0003e8000c101906 */
[----:B------:R-:W2:Y:S04]  /*04d0*/  LDG.E R21, desc[UR6][R16.64] ;  /* 0x0000000610157981 */ /* 0x000ea8000c1e1900 */
[----:B------:R-:W2:Y:S01]  /*04e0*/  LDG.E R20, desc[UR6][R12.64] ;  /* 0x000000060c147981 */ /* 0x000ea2000c1e1900 */
[----:B0-----:R-:W-:-:S04]  /*04f0*/  IMAD.WIDE R18, R2, 0x4, R12 ;  /* 0x0000000402127825 */ /* 0x001fc800078e020c */
[----:B--2---:R-:W-:Y:S01]  /*0500*/  FFMA R29, R10, R21, R20 ;  /* 0x000000150a1d7223 */ /* 0x004fe20000000014 */
[----:B------:R-:W-:-:S04]  /*0510*/  IMAD.WIDE R20, R3, 0x4, R16 ;  /* 0x0000000403147825 */ /* 0x000fc800078e0210 */
[----:B------:R2:W-:Y:S04]  /*0520*/  STG.E desc[UR6][R12.64], R29 ;  /* 0x0000001d0c007986 */ /* 0x0005e8000c101906 */
[----:B------:R-:W3:Y:S04]  /*0530*/  LDG.E R23, desc[UR6][R20.64] ;  /* 0x0000000614177981 */ /* 0x000ee8000c1e1900 */
[----:B------:R-:W3:Y:S01]  /*0540*/  LDG.E R22, desc[UR6][R18.64] ;  /* 0x0000000612167981 */ /* 0x000ee2000c1e1900 */
[----:B-1----:R-:W-:Y:S01]  /*0550*/  IMAD.WIDE R14, R2, 0x4, R18 ;  /* 0x00000004020e7825 */ /* 0x002fe200078e0212 */
[----:B------:R-:W-:-:S03]  /*0560*/  IADD3 R27, PT, PT, R27, 0x8, RZ ;  /* 0x000000081b1b7810 */ /* 0x000fc60007ffe0ff */
[----:B---3--:R-:W-:Y:S01]  /*0570*/  FFMA R17, R10, R23, R22 ;  /* 0x000000170a117223 */ /* 0x008fe20000000016 */
[----:B------:R-:W-:-:S04]  /*0580*/  IMAD.WIDE R22, R3, 0x4, R20 ;  /* 0x0000000403167825 */ /* 0x000fc800078e0214 */
[----:B------:R2:W-:Y:S04]  /*0590*/  STG.E desc[UR6][R18.64], R17 ;  /* 0x0000001112007986 */ /* 0x0005e8000c101906 */
[----:B------:R-:W3:Y:S04]  /*05a0*/  LDG.E R23, desc[UR6][R22.64] ;  /* 0x0000000616177981 */ /* 0x000ee8000c1e1900 */
[----:B------:R-:W3:Y:S01]  /*05b0*/  LDG.E R16, desc[UR6][R14.64] ;  /* 0x000000060e107981 */ /* 0x000ee2000c1e1900 */
[----:B------:R-:W-:Y:S02]  /*05c0*/  ISETP.NE.AND P1, PT, R27, RZ, PT ;  /* 0x000000ff1b00720c */ /* 0x000fe40003f25270 */
[----:B------:R-:W-:-:S02]  /*05d0*/  LEA R26, R3, R26, 0x3 ;  /* 0x0000001a031a7211 */ /* 0x000fc400078e18ff */
[----:B------:R-:W-:Y:S01]  /*05e0*/  LEA R25, R2, R25, 0x3 ;  /* 0x0000001902197211 */ /* 0x000fe200078e18ff */
[----:B---3--:R-:W-:-:S05]  /*05f0*/  FFMA R16, R10, R23, R16 ;  /* 0x000000170a107223 */ /* 0x008fca0000000010 */
[----:B------:R2:W-:Y:S03]  /*0600*/  STG.E desc[UR6][R14.64], R16 ;  /* 0x000000100e007986 */ /* 0x0005e6000c101906 */
[----:B------:R-:W-:Y:S05]  /*0610*/  @P1 BRA `(.L_x_1) ;  /* 0xfffffffc00241947 */ /* 0x000fea000383ffff */
[----:B------:R-:W-:-:S07]  /*0620*/  MOV R22, R4 ;  /* 0x0000000400167202 */ /* 0x000fce0000000f00 */
.L_x_0:
[----:B------:R-:W-:-:S13]  /*0630*/  ISETP.NE.AND P1, PT, R5, RZ, PT ;  /* 0x000000ff0500720c */ /* 0x000fda0003f25270 */
[----:B------:R-:W-:Y:S05]  /*0640*/  @!P1 BRA `(.L_x_2) ;  /* 0x0000000400009947 */ /* 0x000fea0003800000 */
[----:B0-2---:R-:W-:Y:S02]  /*0650*/  IADD3 R12, PT, PT, R5, -0x1, RZ ;  /* 0xffffffff050c7810 */ /* 0x005fe40007ffe0ff */
[----:B------:R-:W-:Y:S02]  /*0660*/  LOP3.LUT P2, R23, R24, 0x3, RZ, 0xc0, !PT ;  /* 0x0000000318177812 */ /* 0x000fe4000784c0ff */
[----:B------:R-:W-:-:S13]  /*0670*/  ISETP.GE.U32.AND P1, PT, R12, 0x3, PT ;  /* 0x000000030c00780c */ /* 0x000fda0003f26070 */
[----:B------:R-:W-:Y:S05]  /*0680*/  @!P1 BRA `(.L_x_3) ;  /* 0x0000000000749947 */ /* 0x000fea0003800000 */
[----:B------:R-:W0:Y:S01]  /*0690*/  LDC.64 R12, c[0x0][0x380] ;  /* 0x0000e000ff0c7b82 */ /* 0x000e220000000a00 */
[-C--:B------:R-:W-:Y:S02]  /*06a0*/  IMAD R17, R3, R22.reuse, R0 ;  /* 0x0000001603117224 */ /* 0x080fe400078e0200 */
[----:B------:R-:W-:-:S05]  /*06b0*/  IMAD R19, R2, R22, R11 ;  /* 0x0000001602137224 */ /* 0x000fca00078e020b */
[----:B------:R-:W1:Y:S01]  /*06c0*/  LDC.64 R14, c[0x0][0x390] ;  /* 0x0000e400ff0e7b82 */ /* 0x000e620000000a00 */
[----:B0-----:R-:W-:-:S05]  /*06d0*/  IMAD.WIDE R12, R17, 0x4, R12 ;  /* 0x00000004110c7825 */ /* 0x001fca00078e020c */
[----:B------:R-:W2:Y:S01]  /*06e0*/  LDG.E R17, desc[UR6][R12.64] ;  /* 0x000000060c117981 */ /* 0x000ea2000c1e1900 */
[----:B-1----:R-:W-:-:S05]  /*06f0*/  IMAD.WIDE R14, R19, 0x4, R14 ;  /* 0x00000004130e7825 */ /* 0x002fca00078e020e */
[----:B------:R-:W2:Y:S01]  /*0700*/  LDG.E R19, desc[UR6][R14.64] ;  /* 0x000000060e137981 */ /* 0x000ea2000c1e1900 */
[----:B------:R-:W-:-:S04]  /*0710*/  IMAD.WIDE R26, R3, 0x4, R12 ;  /* 0x00000004031a7825 */ /* 0x000fc800078e020c */
[----:B------:R-:W-:-:S04]  /*0720*/  IMAD.WIDE R20, R2, 0x4, R14 ;  /* 0x0000000402147825 */ /* 0x000fc800078e020e */
[----:B--2--5:R-:W-:-:S05]  /*0730*/  FFMA R25, R10, R17, R19 ;  /* 0x000000110a197223 */ /* 0x024fca0000000013 */
        /* <DEDUP_REMOVED lines=13> */
[----:B------:R-:W2:Y:S04]  /*0810*/  LDG.E R13, desc[UR6][R12.64] ;  /* 0x000000060c0d7981 */ /* 0x000ea8000c1e1900 */
[----:B------:R-:W2:Y:S01]  /*0820*/  LDG.E R25, desc[UR6][R14.64] ;  /* 0x000000060e197981 */ /* 0x000ea2000c1e1900 */
[----:B------:R-:W-:Y:S01]  /*0830*/  IADD3 R22, PT, PT, R22, 0x4, RZ ;  /* 0x0000000416167810 */ /* 0x000fe20007ffe0ff */
[----:B--2---:R-:W-:-:S05]  /*0840*/  FFMA R25, R10, R13, R25 ;  /* 0x0000000d0a197223 */ /* 0x004fca0000000019 */
[----:B------:R1:W-:Y:S02]  /*0850*/  STG.E desc[UR6][R14.64], R25 ;  /* 0x000000190e007986 */ /* 0x0003e4000c101906 */
.L_x_3:
[----:B------:R-:W-:Y:S05]  /*0860*/  @!P2 BRA `(.L_x_2) ;  /* 0x000000000078a947 */ /* 0x000fea0003800000 */
[----:B------:R-:W-:-:S13]  /*0870*/  ISETP.NE.AND P1, PT, R23, 0x1, PT ;  /* 0x000000011700780c */ /* 0x000fda0003f25270 */
[----:B------:R-:W0:Y:S01]  /*0880*/  @P1 LDC.64 R18, c[0x0][0x380] ;  /* 0x0000e000ff121b82 */ /* 0x000e220000000a00 */
[-C--:B------:R-:W-:Y:S02]  /*0890*/  @P1 IMAD R13, R3, R22.reuse, R0 ;  /* 0x00000016030d1224 */ /* 0x080fe400078e0200 */
[----:B-1----:R-:W-:-:S05]  /*08a0*/  @P1 IMAD R15, R2, R22, R11 ;  /* 0x00000016020f1224 */ /* 0x002fca00078e020b */
[----:B------:R-:W1:Y:S01]  /*08b0*/  @P1 LDC.64 R16, c[0x0][0x390] ;  /* 0x0000e400ff101b82 */ /* 0x000e620000000a00 */
[----:B0-----:R-:W-:-:S05]  /*08c0*/  @P1 IMAD.WIDE R18, R13, 0x4, R18 ;  /* 0x000000040d121825 */ /* 0x001fca00078e0212 */
[----:B------:R-:W2:Y:S01]  /*08d0*/  @P1 LDG.E R13, desc[UR6][R18.64] ;  /* 0x00000006120d1981 */ /* 0x000ea2000c1e1900 */
[----:B-1----:R-:W-:-:S05]  /*08e0*/  @P1 IMAD.WIDE R16, R15, 0x4, R16 ;  /* 0x000000040f101825 */ /* 0x002fca00078e0210 */
[----:B------:R-:W2:Y:S01]  /*08f0*/  @P1 LDG.E R15, desc[UR6][R16.64] ;  /* 0x00000006100f1981 */ /* 0x000ea2000c1e1900 */
[----:B------:R-:W-:-:S04]  /*0900*/  LOP3.LUT R24, R24, 0x1, RZ, 0xc0, !PT ;  /* 0x0000000118187812 */ /* 0x000fc800078ec0ff */
[----:B------:R-:W-:-:S13]  /*0910*/  ISETP.NE.U32.AND P2, PT, R24, 0x1, PT ;  /* 0x000000011800780c */ /* 0x000fda0003f45070 */
[----:B------:R-:W0:Y:S01]  /*0920*/  @!P2 LDC.64 R20, c[0x0][0x380] ;  /* 0x0000e000ff14ab82 */ /* 0x000e220000000a00 */
[----:B--2--5:R-:W-:Y:S01]  /*0930*/  @P1 FFMA R23, R10, R13, R15 ;  /* 0x0000000d0a171223 */ /* 0x024fe2000000000f */
[----:B------:R-:W-:-:S06]  /*0940*/  @P1 IMAD.WIDE R12, R3, 0x4, R18 ;  /* 0x00000004030c1825 */ /* 0x000fcc00078e0212 */
[----:B------:R-:W1:Y:S01]  /*0950*/  @!P2 LDC.64 R18, c[0x0][0x390] ;  /* 0x0000e400ff12ab82 */ /* 0x000e620000000a00 */
[----:B------:R-:W-:Y:S01]  /*0960*/  @P1 IMAD.WIDE R14, R2, 0x4, R16 ;  /* 0x00000004020e1825 */ /* 0x000fe200078e0210 */
[----:B------:R3:W-:Y:S04]  /*0970*/  @P1 STG.E desc[UR6][R16.64], R23 ;  /* 0x0000001710001986 */ /* 0x0007e8000c101906 */
[----:B------:R-:W2:Y:S04]  /*0980*/  @P1 LDG.E R13, desc[UR6][R12.64] ;  /* 0x000000060c0d1981 */ /* 0x000ea8000c1e1900 */
[----:B------:R-:W2:Y:S01]  /*0990*/  @P1 LDG.E R25, desc[UR6][R14.64] ;  /* 0x000000060e191981 */ /* 0x000ea2000c1e1900 */
[----:B------:R-:W-:-:S05]  /*09a0*/  @P1 IADD3 R22, PT, PT, R22, 0x2, RZ ;  /* 0x0000000216161810 */ /* 0x000fca0007ffe0ff */
[-C--:B------:R-:W-:Y:S02]  /*09b0*/  @!P2 IMAD R27, R3, R22.reuse, R0 ;  /* 0x00000016031ba224 */ /* 0x080fe400078e0200 */
[----:B------:R-:W-:Y:S02]  /*09c0*/  @!P2 IMAD R11, R2, R22, R11 ;  /* 0x00000016020ba224 */ /* 0x000fe400078e020b */
[----:B0-----:R-:W-:-:S04]  /*09d0*/  @!P2 IMAD.WIDE R20, R27, 0x4, R20 ;  /* 0x000000041b14a825 */ /* 0x001fc800078e0214 */
[----:B-1----:R-:W-:-:S04]  /*09e0*/  @!P2 IMAD.WIDE R18, R11, 0x4, R18 ;  /* 0x000000040b12a825 */ /* 0x002fc800078e0212 */
[----:B--2---:R-:W-:-:S05]  /*09f0*/  @P1 FFMA R25, R10, R13, R25 ;  /* 0x0000000d0a191223 */ /* 0x004fca0000000019 */
[----:B------:R3:W-:Y:S04]  /*0a00*/  @P1 STG.E desc[UR6][R14.64], R25 ;  /* 0x000000190e001986 */ /* 0x0007e8000c101906 */
[----:B------:R-:W2:Y:S04]  /*0a10*/  @!P2 LDG.E R21, desc[UR6][R20.64] ;  /* 0x000000061415a981 */ /* 0x000ea8000c1e1900 */
[----:B------:R-:W2:Y:S02]  /*0a20*/  @!P2 LDG.E R11, desc[UR6][R18.64] ;  /* 0x00000006120ba981 */ /* 0x000ea4000c1e1900 */
[----:B--2---:R-:W-:-:S05]  /*0a30*/  @!P2 FFMA R11, R10, R21, R11 ;  /* 0x000000150a0ba223 */ /* 0x004fca000000000b */
[----:B------:R3:W-:Y:S02]  /*0a40*/  @!P2 STG.E desc[UR6][R18.64], R11 ;  /* 0x0000000b1200a986 */ /* 0x0007e4000c101906 */
.L_x_2:
[----:B------:R-:W-:Y:S05]  /*0a50*/  @P0 BRA `(.L_x_4) ;  /* 0xfffffff400d40947 */ /* 0x000fea000383ffff */
[----:B------:R-:W-:Y:S05]  /*0a60*/  EXIT ;  /* 0x000000000000794d */ /* 0x000fea0003800000 */
.L_x_5:
[----:B------:R-:W-:-:S00]  /*0a70*/  BRA `(.L_x_5) ;  /* 0xfffffffc00fc7947 */ /* 0x000fc0000383ffff */
[----:B------:R-:W-:-:S00]  /*0a80*/  NOP ;  /* 0x0000000000007918 */ /* 0x000fc00000000000 */
[----:B------:R-:W-:-:S00]  /*0a90*/  NOP ;  /* 0x0000000000007918 */ /* 0x000fc00000000000 */
[----:B------:R-:W-:-:S00]  /*0aa0*/  NOP ;  /* 0x0000000000007918 */ /* 0x000fc00000000000 */
[----:B------:R-:W-:-:S00]  /*0ab0*/  NOP ;  /* 0x0000000000007918 */ /* 0x000fc00000000000 */
[----:B------:R-:W-:-:S00]  /*0ac0*/  NOP ;  /* 0x0000000000007918 */ /* 0x000fc00000000000 */
[----:B------:R-:W-:-:S00]  /*0ad0*/  NOP ;  /* 0x0000000000007918 */ /* 0x000fc00000000000 */
[----:B------:R-:W-:-:S00]  /*0ae0*/  NOP ;  /* 0x0000000000007918 */ /* 0x000fc00000000000 */
[----:B------:R-:W-:-:S00]  /*0af0*/  NOP ;  /* 0x0000000000007918 */ /* 0x000fc00000000000 */
.L_x_6:


//--------------------- .nv.shared.reserved.0     --------------------------
	.section	.nv.shared.reserved.0,"aw",@nobits
	.weak		__nv_reservedSMEM_offset_0_alias
	.size		__nv_reservedSMEM_offset_0_alias, 0, 64
	.other		__nv_reservedSMEM_offset_0_alias,@"STO_CUDA_RESERVED_SHARED STV_DEFAULT"
__nv_reservedSMEM_offset_0_alias:
	.zero		0
	.zero		64


//--------------------- .nv.constant0._Z23butterfly_factor_kernelPKfS0_Pfiiiii --------------------------
	.section	.nv.constant0._Z23butterfly_factor_kernelPKfS0_Pfiiiii,"a",@progbits
	.sectionflags	@""
	.align	4
.nv.constant0._Z23butterfly_factor_kernelPKfS0_Pfiiiii:
	.zero		940


//--------------------- SYMBOLS --------------------------

	.type		.nv.reservedSmem.offset0,@object
	.size		.nv.reservedSmem.offset0,0x4
